//
// Generated by NVIDIA NVVM Compiler
//
// Compiler Build ID: CL-36424714
// Cuda compilation tools, release 13.0, V13.0.88
// Based on NVVM 20.0.0
//

.version 9.0
.target sm_100
.address_size 64

	// .globl	_Z11swapElementPi
// _ZZ11swapElementPiE6shared has been demoted

.visible .entry _Z11swapElementPi(
	.param .u64 .ptr .align 1 _Z11swapElementPi_param_0
)
{
	.reg .pred 	%p<2>;
	.reg .b32 	%r<20>;
	.reg .b64 	%rd<5>;
	// demoted variable
	.shared .align 4 .b8 _ZZ11swapElementPiE6shared[32];
	ld.param.u64 	%rd2, [_Z11swapElementPi_param_0];
	cvta.to.global.u64 	%rd3, %rd2;
	mov.u32 	%r6, %tid.x;
	mov.u32 	%r7, %ctaid.x;
	mov.u32 	%r8, %ntid.x;
	mul.lo.s32 	%r9, %r7, %r8;
	add.s32 	%r10, %r9, %r6;
	mul.wide.u32 	%rd4, %r6, 4;
	add.s64 	%rd1, %rd3, %rd4;
	ld.global.u32 	%r11, [%rd1];
	shl.b32 	%r12, %r6, 2;
	mov.u32 	%r13, _ZZ11swapElementPiE6shared;
	add.s32 	%r1, %r13, %r12;
	st.shared.u32 	[%r1], %r11;
	shl.b32 	%r14, %r9, 2;
	add.s32 	%r2, %r1, %r14;
	ld.shared.u32 	%r15, [%r2];
	shl.b32 	%r16, %r15, 1;
	st.shared.u32 	[%r2], %r16;
	bar.sync 	0;
	setp.gt.s32 	%p1, %r10, 3;
	@%p1 bra 	$L__BB0_2;
	ld.shared.u32 	%r19, [%r2];
$L__BB0_2:
	ld.shared.u32 	%r17, [%r2+16];
	st.shared.u32 	[%r2], %r17;
	st.shared.u32 	[%r2+16], %r19;
	bar.sync 	0;
	ld.shared.u32 	%r18, [%r1];
	st.global.u32 	[%rd1], %r18;
	ret;

}


// ===== COMPILED SASS (sm_100) =====

	.target	sm_100

	.elftype	@"ET_EXEC"


//--------------------- .note.nv.tkinfo           --------------------------
	.section	.note.nv.tkinfo,"",@"SHT_NOTE"
	.sectionflags	@"SHF_NOTE_NV_TKINFO"
	.tkinfo
        /*0018*/ 	.word	0x00000002
        /*0030*/ 	.string	""
        /*0030*/ 	.string	"ptxas"
        /*0030*/ 	.string	"Cuda compilation tools, release 13.0, V13.0.88"
        /*0030*/ 	.string	"Build cuda_13.0.r13.0/compiler.36424714_0"
        /*0030*/ 	.string	"-arch sm_100 -m 64 "



//--------------------- .note.nv.cuinfo           --------------------------
	.section	.note.nv.cuinfo,"",@"SHT_NOTE"
	.sectionflags	@"SHF_NOTE_NV_CUINFO"
        /*0018*/ 	.short	0x0002
        /*001a*/ 	.short	0x0064
        /*001c*/ 	.short	0x0082
	.zero		2


//--------------------- .nv.info                  --------------------------
	.section	.nv.info,"",@"SHT_CUDA_INFO"
	.align	4


	//----- nvinfo : EIATTR_REGCOUNT
	.align		4
        /*0000*/ 	.byte	0x04, 0x2f
        /*0002*/ 	.short	(.L_1 - .L_0)
	.align		4
.L_0:
        /*0004*/ 	.word	index@(_Z11swapElementPi)
        /*0008*/ 	.word	0x0000000e


	//----- nvinfo : EIATTR_FRAME_SIZE
	.align		4
.L_1:
        /*000c*/ 	.byte	0x04, 0x11
        /*000e*/ 	.short	(.L_3 - .L_2)
	.align		4
.L_2:
        /*0010*/ 	.word	index@(_Z11swapElementPi)
        /*0014*/ 	.word	0x00000000


	//----- nvinfo : EIATTR_MIN_STACK_SIZE
	.align		4
.L_3:
        /*0018*/ 	.byte	0x04, 0x12
        /*001a*/ 	.short	(.L_5 - .L_4)
	.align		4
.L_4:
        /*001c*/ 	.word	index@(_Z11swapElementPi)
        /*0020*/ 	.word	0x00000000
.L_5:


//--------------------- .nv.compat                --------------------------
	.section	.nv.compat,"",@"SHT_CUDA_COMPAT_INFO"
	.align	4
        /*0000*/ 	.byte	0x02, 0x09, 0x00, 0x00, 0x02, 0x02, 0x01, 0x00, 0x02, 0x05, 0x05, 0x00, 0x03, 0x07, 0x01, 0x01
        /*0010*/ 	.byte	0x02, 0x03, 0x00, 0x00, 0x02, 0x06, 0x01, 0x00, 0x04, 0x0b, 0x08, 0x00, 0x09, 0x00, 0x00, 0x00
        /*0020*/ 	.byte	0x00, 0x00, 0x00, 0x00


//--------------------- .nv.info._Z11swapElementPi --------------------------
	.section	.nv.info._Z11swapElementPi,"",@"SHT_CUDA_INFO"
	.sectionflags	@""
	.align	4


	//----- nvinfo : EIATTR_CUDA_API_VERSION
	.align		4
        /*0000*/ 	.byte	0x04, 0x37
        /*0002*/ 	.short	(.L_7 - .L_6)
.L_6:
        /*0004*/ 	.word	0x00000082


	//----- nvinfo : EIATTR_KPARAM_INFO
	.align		4
.L_7:
        /*0008*/ 	.byte	0x04, 0x17
        /*000a*/ 	.short	(.L_9 - .L_8)
.L_8:
        /*000c*/ 	.word	0x00000000
        /*0010*/ 	.short	0x0000
        /*0012*/ 	.short	0x0000
        /*0014*/ 	.byte	0x00, 0xf5, 0x21, 0x00


	//----- nvinfo : EIATTR_SPARSE_MMA_MASK
	.align		4
.L_9:
        /*0018*/ 	.byte	0x03, 0x50
        /*001a*/ 	.short	0x0000


	//----- nvinfo : EIATTR_MAXREG_COUNT
	.align		4
        /*001c*/ 	.byte	0x03, 0x1b
        /*001e*/ 	.short	0x00ff


	//----- nvinfo : EIATTR_NUM_BARRIERS
	.align		4
        /*0020*/ 	.byte	0x02, 0x4c
        /*0022*/ 	.byte	0x01
	.zero		1


	//----- nvinfo : EIATTR_MERCURY_ISA_VERSION
	.align		4
        /*0024*/ 	.byte	0x03, 0x5f
        /*0026*/ 	.short	0x0101


	//----- nvinfo : EIATTR_VRC_CTA_INIT_COUNT
	.align		4
        /*0028*/ 	.byte	0x02, 0x4a
	.zero		1
	.zero		1


	//----- nvinfo : EIATTR_EXIT_INSTR_OFFSETS
	.align		4
        /*002c*/ 	.byte	0x04, 0x1c
        /*002e*/ 	.short	(.L_11 - .L_10)


	//   ....[0]....
.L_10:
        /*0030*/ 	.word	0x000001c0


	//----- nvinfo : EIATTR_CBANK_PARAM_SIZE
	.align		4
.L_11:
        /*0034*/ 	.byte	0x03, 0x19
        /*0036*/ 	.short	0x0008


	//----- nvinfo : EIATTR_PARAM_CBANK
	.align		4
        /*0038*/ 	.byte	0x04, 0x0a
        /*003a*/ 	.short	(.L_13 - .L_12)
	.align		4
.L_12:
        /*003c*/ 	.word	index@(.nv.constant0._Z11swapElementPi)
        /*0040*/ 	.short	0x0380
        /*0042*/ 	.short	0x0008


	//----- nvinfo : EIATTR_SW_WAR
	.align		4
.L_13:
        /*0044*/ 	.byte	0x04, 0x36
        /*0046*/ 	.short	(.L_15 - .L_14)
.L_14:
        /*0048*/ 	.word	0x00000008
.L_15:


//--------------------- .nv.callgraph             --------------------------
	.section	.nv.callgraph,"",@"SHT_CUDA_CALLGRAPH"
	.align	4
	.sectionentsize	8
	.align		4
        /*0000*/ 	.word	0x00000000
	.align		4
        /*0004*/ 	.word	0xffffffff
	.align		4
        /*0008*/ 	.word	0x00000000
	.align		4
        /*000c*/ 	.word	0xfffffffe
	.align		4
        /*0010*/ 	.word	0x00000000
	.align		4
        /*0014*/ 	.word	0xfffffffd
	.align		4
        /*0018*/ 	.word	0x00000000
	.align		4
        /*001c*/ 	.word	0xfffffffc


//--------------------- .text._Z11swapElementPi   --------------------------
	.section	.text._Z11swapElementPi,"ax",@progbits
	.align	128
        .global         _Z11swapElementPi
        .type           _Z11swapElementPi,@function
        .size           _Z11swapElementPi,(.L_x_1 - _Z11swapElementPi)
        .other          _Z11swapElementPi,@"STO_CUDA_ENTRY STV_DEFAULT"
_Z11swapElementPi:
.text._Z11swapElementPi:
[----:B------:R-:W-:Y:S01]  /*0000*/  LDC R1, c[0x0][0x37c] ;  /* 0x0000df00ff017b82 */ /* 0x000fe20000000800 */
[----:B------:R-:W0:Y:S07]  /*0010*/  S2R R11, SR_TID.X ;  /* 0x00000000000b7919 */ /* 0x000e2e0000002100 */
[----:B------:R-:W0:Y:S01]  /*0020*/  LDC.64 R2, c[0x0][0x380] ;  /* 0x0000e000ff027b82 */ /* 0x000e220000000a00 */
[----:B------:R-:W1:Y:S01]  /*0030*/  LDCU.64 UR6, c[0x0][0x358] ;  /* 0x00006b00ff0677ac */ /* 0x000e620008000a00 */
[----:B0-----:R-:W-:-:S05]  /*0040*/  IMAD.WIDE.U32 R2, R11, 0x4, R2 ;  /* 0x000000040b027825 */ /* 0x001fca00078e0002 */
[----:B-1----:R-:W2:Y:S01]  /*0050*/  LDG.E R4, desc[UR6][R2.64] ;  /* 0x0000000602047981 */ /* 0x002ea2000c1e1900 */
[----:B------:R-:W0:Y:S01]  /*0060*/  S2UR UR5, SR_CgaCtaId ;  /* 0x00000000000579c3 */ /* 0x000e220000008800 */
[----:B------:R-:W-:-:S07]  /*0070*/  UMOV UR4, 0x400 ;  /* 0x0000040000047882 */ /* 0x000fce0000000000 */
[----:B------:R-:W1:Y:S08]  /*0080*/  S2UR UR8, SR_CTAID.X ;  /* 0x00000000000879c3 */ /* 0x000e700000002500 */
[----:B------:R-:W1:Y:S01]  /*0090*/  LDC R0, c[0x0][0x360] ;  /* 0x0000d800ff007b82 */ /* 0x000e620000000800 */
[----:B0-----:R-:W-:-:S06]  /*00a0*/  ULEA UR4, UR5, UR4, 0x18 ;  /* 0x0000000405047291 */ /* 0x001fcc000f8ec0ff */
[----:B------:R-:W-:Y:S01]  /*00b0*/  LEA R5, R11, UR4, 0x2 ;  /* 0x000000040b057c11 */ /* 0x000fe2000f8e10ff */
[----:B-1----:R-:W-:-:S05]  /*00c0*/  IMAD R0, R0, UR8, RZ ;  /* 0x0000000800007c24 */ /* 0x002fca000f8e02ff */
[C---:B------:R-:W-:Y:S02]  /*00d0*/  LEA R6, R0.reuse, R5, 0x2 ;  /* 0x0000000500067211 */ /* 0x040fe400078e10ff */
[----:B------:R-:W-:-:S04]  /*00e0*/  IADD3 R0, PT, PT, R0, R11, RZ ;  /* 0x0000000b00007210 */ /* 0x000fc80007ffe0ff */
[----:B------:R-:W-:Y:S01]  /*00f0*/  ISETP.GT.AND P0, PT, R0, 0x3, PT ;  /* 0x000000030000780c */ /* 0x000fe20003f04270 */
[----:B--2---:R-:W-:Y:S04]  /*0100*/  STS [R5], R4 ;  /* 0x0000000405007388 */ /* 0x004fe80000000800 */
[----:B------:R-:W0:Y:S02]  /*0110*/  LDS R7, [R6] ;  /* 0x0000000006077984 */ /* 0x000e240000000800 */
[----:B0-----:R-:W-:-:S05]  /*0120*/  SHF.L.U32 R7, R7, 0x1, RZ ;  /* 0x0000000107077819 */ /* 0x001fca00000006ff */
[----:B------:R-:W-:Y:S01]  /*0130*/  STS [R6], R7 ;  /* 0x0000000706007388 */ /* 0x000fe20000000800 */
[----:B------:R-:W-:Y:S06]  /*0140*/  BAR.SYNC.DEFER_BLOCKING 0x0 ;  /* 0x0000000000007b1d */ /* 0x000fec0000010000 */
[----:B------:R-:W0:Y:S04]  /*0150*/  LDS R11, [R6+0x10] ;  /* 0x00001000060b7984 */ /* 0x000e280000000800 */
[----:B------:R-:W1:Y:S04]  /*0160*/  @!P0 LDS R9, [R6] ;  /* 0x0000000006098984 */ /* 0x000e680000000800 */
[----:B0-----:R-:W-:Y:S04]  /*0170*/  STS [R6], R11 ;  /* 0x0000000b06007388 */ /* 0x001fe80000000800 */
[----:B-1----:R-:W-:Y:S01]  /*0180*/  STS [R6+0x10], R9 ;  /* 0x0000100906007388 */ /* 0x002fe20000000800 */
[----:B------:R-:W-:Y:S06]  /*0190*/  BAR.SYNC.DEFER_BLOCKING 0x0 ;  /* 0x0000000000007b1d */ /* 0x000fec0000010000 */
[----:B------:R-:W0:Y:S04]  /*01a0*/  LDS R5, [R5] ;  /* 0x0000000005057984 */ /* 0x000e280000000800 */
[----:B0-----:R-:W-:Y:S01]  /*01b0*/  STG.E desc[UR6][R2.64], R5 ;  /* 0x0000000502007986 */ /* 0x001fe2000c101906 */
[----:B------:R-:W-:Y:S05]  /*01c0*/  EXIT ;  /* 0x000000000000794d */ /* 0x000fea0003800000 */
.L_x_0:
[----:B------:R-:W-:-:S00]  /*01d0*/  BRA `(.L_x_0) ;  /* 0xfffffffc00fc7947 */ /* 0x000fc0000383ffff */
[----:B------:R-:W-:-:S00]  /*01e0*/  NOP ;  /* 0x0000000000007918 */ /* 0x000fc00000000000 */
        /* <DEDUP_REMOVED lines=9> */
.L_x_1:


//--------------------- .nv.shared._Z11swapElementPi --------------------------
	.section	.nv.shared._Z11swapElementPi,"aw",@nobits
	.sectionflags	@""
	.align	4
.nv.shared._Z11swapElementPi:
	.zero		1056


//--------------------- .nv.shared.reserved.0     --------------------------
	.section	.nv.shared.reserved.0,"aw",@nobits
	.weak		__nv_reservedSMEM_offset_0_alias
	.size		__nv_reservedSMEM_offset_0_alias, 0, 64
	.other		__nv_reservedSMEM_offset_0_alias,@"STO_CUDA_RESERVED_SHARED STV_DEFAULT"
__nv_reservedSMEM_offset_0_alias:
	.zero		0
	.zero		64


//--------------------- .nv.constant0._Z11swapElementPi --------------------------
	.section	.nv.constant0._Z11swapElementPi,"a",@progbits
	.sectionflags	@""
	.align	4
.nv.constant0._Z11swapElementPi:
	.zero		904


//--------------------- SYMBOLS --------------------------

	.type		.nv.reservedSmem.offset0,@object
	.size		.nv.reservedSmem.offset0,0x4
	.type		.nv.reservedSmem.cap,@object
	.size		.nv.reservedSmem.cap,0x4
